//
// Generated by NVIDIA NVVM Compiler
//
// Compiler Build ID: CL-36424714
// Cuda compilation tools, release 13.0, V13.0.88
// Based on NVVM 20.0.0
//

.version 9.0
.target sm_100
.address_size 64

	// .globl	_Z14my_cuda_kernelPiS_i

.visible .entry _Z14my_cuda_kernelPiS_i(
	.param .u64 .ptr .align 1 _Z14my_cuda_kernelPiS_i_param_0,
	.param .u64 .ptr .align 1 _Z14my_cuda_kernelPiS_i_param_1,
	.param .u32 _Z14my_cuda_kernelPiS_i_param_2
)
{
	.reg .pred 	%p<2>;
	.reg .b32 	%r<8>;
	.reg .b64 	%rd<8>;

	ld.param.u64 	%rd1, [_Z14my_cuda_kernelPiS_i_param_0];
	ld.param.u64 	%rd2, [_Z14my_cuda_kernelPiS_i_param_1];
	ld.param.u32 	%r2, [_Z14my_cuda_kernelPiS_i_param_2];
	mov.u32 	%r3, %tid.x;
	mov.u32 	%r4, %ctaid.x;
	mov.u32 	%r5, %ntid.x;
	mad.lo.s32 	%r1, %r4, %r5, %r3;
	setp.ge.s32 	%p1, %r1, %r2;
	@%p1 bra 	$L__BB0_2;
	cvta.to.global.u64 	%rd3, %rd1;
	cvta.to.global.u64 	%rd4, %rd2;
	mul.wide.s32 	%rd5, %r1, 4;
	add.s64 	%rd6, %rd3, %rd5;
	ld.global.u32 	%r6, [%rd6];
	shl.b32 	%r7, %r6, 1;
	add.s64 	%rd7, %rd4, %rd5;
	st.global.u32 	[%rd7], %r7;
$L__BB0_2:
	ret;

}


// ===== COMPILED SASS (sm_100) =====

	.target	sm_100

	.elftype	@"ET_EXEC"


//--------------------- .note.nv.tkinfo           --------------------------
	.section	.note.nv.tkinfo,"",@"SHT_NOTE"
	.sectionflags	@"SHF_NOTE_NV_TKINFO"
	.tkinfo
        /*0018*/ 	.word	0x00000002
        /*0030*/ 	.string	""
        /*0030*/ 	.string	"ptxas"
        /*0030*/ 	.string	"Cuda compilation tools, release 13.0, V13.0.88"
        /*0030*/ 	.string	"Build cuda_13.0.r13.0/compiler.36424714_0"
        /*0030*/ 	.string	"-arch sm_100 -m 64 "



//--------------------- .note.nv.cuinfo           --------------------------
	.section	.note.nv.cuinfo,"",@"SHT_NOTE"
	.sectionflags	@"SHF_NOTE_NV_CUINFO"
        /*0018*/ 	.short	0x0002
        /*001a*/ 	.short	0x0064
        /*001c*/ 	.short	0x0082
	.zero		2


//--------------------- .nv.info                  --------------------------
	.section	.nv.info,"",@"SHT_CUDA_INFO"
	.align	4


	//----- nvinfo : EIATTR_REGCOUNT
	.align		4
        /*0000*/ 	.byte	0x04, 0x2f
        /*0002*/ 	.short	(.L_1 - .L_0)
	.align		4
.L_0:
        /*0004*/ 	.word	index@(_Z14my_cuda_kernelPiS_i)
        /*0008*/ 	.word	0x0000000a


	//----- nvinfo : EIATTR_FRAME_SIZE
	.align		4
.L_1:
        /*000c*/ 	.byte	0x04, 0x11
        /*000e*/ 	.short	(.L_3 - .L_2)
	.align		4
.L_2:
        /*0010*/ 	.word	index@(_Z14my_cuda_kernelPiS_i)
        /*0014*/ 	.word	0x00000000


	//----- nvinfo : EIATTR_MIN_STACK_SIZE
	.align		4
.L_3:
        /*0018*/ 	.byte	0x04, 0x12
        /*001a*/ 	.short	(.L_5 - .L_4)
	.align		4
.L_4:
        /*001c*/ 	.word	index@(_Z14my_cuda_kernelPiS_i)
        /*0020*/ 	.word	0x00000000
.L_5:


//--------------------- .nv.compat                --------------------------
	.section	.nv.compat,"",@"SHT_CUDA_COMPAT_INFO"
	.align	4
        /*0000*/ 	.byte	0x02, 0x09, 0x00, 0x00, 0x02, 0x02, 0x01, 0x00, 0x02, 0x05, 0x05, 0x00, 0x03, 0x07, 0x01, 0x01
        /*0010*/ 	.byte	0x02, 0x03, 0x00, 0x00, 0x02, 0x06, 0x01, 0x00, 0x04, 0x0b, 0x08, 0x00, 0x09, 0x00, 0x00, 0x00
        /*0020*/ 	.byte	0x00, 0x00, 0x00, 0x00


//--------------------- .nv.info._Z14my_cuda_kernelPiS_i --------------------------
	.section	.nv.info._Z14my_cuda_kernelPiS_i,"",@"SHT_CUDA_INFO"
	.sectionflags	@""
	.align	4


	//----- nvinfo : EIATTR_CUDA_API_VERSION
	.align		4
        /*0000*/ 	.byte	0x04, 0x37
        /*0002*/ 	.short	(.L_7 - .L_6)
.L_6:
        /*0004*/ 	.word	0x00000082


	//----- nvinfo : EIATTR_KPARAM_INFO
	.align		4
.L_7:
        /*0008*/ 	.byte	0x04, 0x17
        /*000a*/ 	.short	(.L_9 - .L_8)
.L_8:
        /*000c*/ 	.word	0x00000000
        /*0010*/ 	.short	0x0002
        /*0012*/ 	.short	0x0010
        /*0014*/ 	.byte	0x00, 0xf0, 0x11, 0x00


	//----- nvinfo : EIATTR_KPARAM_INFO
	.align		4
.L_9:
        /*0018*/ 	.byte	0x04, 0x17
        /*001a*/ 	.short	(.L_11 - .L_10)
.L_10:
        /*001c*/ 	.word	0x00000000
        /*0020*/ 	.short	0x0001
        /*0022*/ 	.short	0x0008
        /*0024*/ 	.byte	0x00, 0xf5, 0x21, 0x00


	//----- nvinfo : EIATTR_KPARAM_INFO
	.align		4
.L_11:
        /*0028*/ 	.byte	0x04, 0x17
        /*002a*/ 	.short	(.L_13 - .L_12)
.L_12:
        /*002c*/ 	.word	0x00000000
        /*0030*/ 	.short	0x0000
        /*0032*/ 	.short	0x0000
        /*0034*/ 	.byte	0x00, 0xf5, 0x21, 0x00


	//----- nvinfo : EIATTR_SPARSE_MMA_MASK
	.align		4
.L_13:
        /*0038*/ 	.byte	0x03, 0x50
        /*003a*/ 	.short	0x0000


	//----- nvinfo : EIATTR_MAXREG_COUNT
	.align		4
        /*003c*/ 	.byte	0x03, 0x1b
        /*003e*/ 	.short	0x00ff


	//----- nvinfo : EIATTR_MERCURY_ISA_VERSION
	.align		4
        /*0040*/ 	.byte	0x03, 0x5f
        /*0042*/ 	.short	0x0101


	//----- nvinfo : EIATTR_VRC_CTA_INIT_COUNT
	.align		4
        /*0044*/ 	.byte	0x02, 0x4a
	.zero		1
	.zero		1


	//----- nvinfo : EIATTR_EXIT_INSTR_OFFSETS
	.align		4
        /*0048*/ 	.byte	0x04, 0x1c
        /*004a*/ 	.short	(.L_15 - .L_14)


	//   ....[0]....
.L_14:
        /*004c*/ 	.word	0x00000070


	//   ....[1]....
        /*0050*/ 	.word	0x00000100


	//----- nvinfo : EIATTR_CBANK_PARAM_SIZE
	.align		4
.L_15:
        /*0054*/ 	.byte	0x03, 0x19
        /*0056*/ 	.short	0x0014


	//----- nvinfo : EIATTR_PARAM_CBANK
	.align		4
        /*0058*/ 	.byte	0x04, 0x0a
        /*005a*/ 	.short	(.L_17 - .L_16)
	.align		4
.L_16:
        /*005c*/ 	.word	index@(.nv.constant0._Z14my_cuda_kernelPiS_i)
        /*0060*/ 	.short	0x0380
        /*0062*/ 	.short	0x0014


	//----- nvinfo : EIATTR_SW_WAR
	.align		4
.L_17:
        /*0064*/ 	.byte	0x04, 0x36
        /*0066*/ 	.short	(.L_19 - .L_18)
.L_18:
        /*0068*/ 	.word	0x00000008
.L_19:


//--------------------- .nv.callgraph             --------------------------
	.section	.nv.callgraph,"",@"SHT_CUDA_CALLGRAPH"
	.align	4
	.sectionentsize	8
	.align		4
        /*0000*/ 	.word	0x00000000
	.align		4
        /*0004*/ 	.word	0xffffffff
	.align		4
        /*0008*/ 	.word	0x00000000
	.align		4
        /*000c*/ 	.word	0xfffffffe
	.align		4
        /*0010*/ 	.word	0x00000000
	.align		4
        /*0014*/ 	.word	0xfffffffd
	.align		4
        /*0018*/ 	.word	0x00000000
	.align		4
        /*001c*/ 	.word	0xfffffffc


//--------------------- .text._Z14my_cuda_kernelPiS_i --------------------------
	.section	.text._Z14my_cuda_kernelPiS_i,"ax",@progbits
	.align	128
        .global         _Z14my_cuda_kernelPiS_i
        .type           _Z14my_cuda_kernelPiS_i,@function
        .size           _Z14my_cuda_kernelPiS_i,(.L_x_1 - _Z14my_cuda_kernelPiS_i)
        .other          _Z14my_cuda_kernelPiS_i,@"STO_CUDA_ENTRY STV_DEFAULT"
_Z14my_cuda_kernelPiS_i:
.text._Z14my_cuda_kernelPiS_i:
[----:B------:R-:W-:Y:S01]  /*0000*/  LDC R1, c[0x0][0x37c] ;  /* 0x0000df00ff017b82 */ /* 0x000fe20000000800 */
[----:B------:R-:W0:Y:S07]  /*0010*/  S2R R7, SR_TID.X ;  /* 0x0000000000077919 */ /* 0x000e2e0000002100 */
[----:B------:R-:W0:Y:S01]  /*0020*/  S2UR UR4, SR_CTAID.X ;  /* 0x00000000000479c3 */ /* 0x000e220000002500 */
[----:B------:R-:W1:Y:S07]  /*0030*/  LDCU UR5, c[0x0][0x390] ;  /* 0x00007200ff0577ac */ /* 0x000e6e0008000800 */
[----:B------:R-:W0:Y:S02]  /*0040*/  LDC R0, c[0x0][0x360] ;  /* 0x0000d800ff007b82 */ /* 0x000e240000000800 */
[----:B0-----:R-:W-:-:S05]  /*0050*/  IMAD R7, R0, UR4, R7 ;  /* 0x0000000400077c24 */ /* 0x001fca000f8e0207 */
[----:B-1----:R-:W-:-:S13]  /*0060*/  ISETP.GE.AND P0, PT, R7, UR5, PT ;  /* 0x0000000507007c0c */ /* 0x002fda000bf06270 */
[----:B------:R-:W-:Y:S05]  /*0070*/  @P0 EXIT ;  /* 0x000000000000094d */ /* 0x000fea0003800000 */
[----:B------:R-:W0:Y:S01]  /*0080*/  LDC.64 R2, c[0x0][0x380] ;  /* 0x0000e000ff027b82 */ /* 0x000e220000000a00 */
[----:B------:R-:W1:Y:S07]  /*0090*/  LDCU.64 UR4, c[0x0][0x358] ;  /* 0x00006b00ff0477ac */ /* 0x000e6e0008000a00 */
[----:B------:R-:W2:Y:S01]  /*00a0*/  LDC.64 R4, c[0x0][0x388] ;  /* 0x0000e200ff047b82 */ /* 0x000ea20000000a00 */
[----:B0-----:R-:W-:-:S06]  /*00b0*/  IMAD.WIDE R2, R7, 0x4, R2 ;  /* 0x0000000407027825 */ /* 0x001fcc00078e0202 */
[----:B-1----:R-:W3:Y:S01]  /*00c0*/  LDG.E R2, desc[UR4][R2.64] ;  /* 0x0000000402027981 */ /* 0x002ee2000c1e1900 */
[----:B--2---:R-:W-:Y:S01]  /*00d0*/  IMAD.WIDE R4, R7, 0x4, R4 ;  /* 0x0000000407047825 */ /* 0x004fe200078e0204 */
[----:B---3--:R-:W-:-:S05]  /*00e0*/  SHF.L.U32 R7, R2, 0x1, RZ ;  /* 0x0000000102077819 */ /* 0x008fca00000006ff */
[----:B------:R-:W-:Y:S01]  /*00f0*/  STG.E desc[UR4][R4.64], R7 ;  /* 0x0000000704007986 */ /* 0x000fe2000c101904 */
[----:B------:R-:W-:Y:S05]  /*0100*/  EXIT ;  /* 0x000000000000794d */ /* 0x000fea0003800000 */
.L_x_0:
[----:B------:R-:W-:-:S00]  /*0110*/  BRA `(.L_x_0) ;  /* 0xfffffffc00fc7947 */ /* 0x000fc0000383ffff */
[----:B------:R-:W-:-:S00]  /*0120*/  NOP ;  /* 0x0000000000007918 */ /* 0x000fc00000000000 */
        /* <DEDUP_REMOVED lines=13> */
.L_x_1:


//--------------------- .nv.shared.reserved.0     --------------------------
	.section	.nv.shared.reserved.0,"aw",@nobits
	.weak		__nv_reservedSMEM_offset_0_alias
	.size		__nv_reservedSMEM_offset_0_alias, 0, 64
	.other		__nv_reservedSMEM_offset_0_alias,@"STO_CUDA_RESERVED_SHARED STV_DEFAULT"
__nv_reservedSMEM_offset_0_alias:
	.zero		0
	.zero		64


//--------------------- .nv.constant0._Z14my_cuda_kernelPiS_i --------------------------
	.section	.nv.constant0._Z14my_cuda_kernelPiS_i,"a",@progbits
	.sectionflags	@""
	.align	4
.nv.constant0._Z14my_cuda_kernelPiS_i:
	.zero		916


//--------------------- SYMBOLS --------------------------

	.type		.nv.reservedSmem.offset0,@object
	.size		.nv.reservedSmem.offset0,0x4
